	.headerflags	@"EF_CUDA_TEXMODE_UNIFIED EF_CUDA_64BIT_ADDRESS EF_CUDA_ACCELERATORS EF_CUDA_SM90 EF_CUDA_VIRTUAL_SM(EF_CUDA_SM90)"
	.elftype	@"ET_EXEC"


//--------------------- .nv.info                  --------------------------
	.section	.nv.info,"",@"SHT_CUDA_INFO"
	.align	4


	//----- nvinfo : EIATTR_REGCOUNT
	.align		4
        /*0000*/ 	.byte	0x04, 0x2f
        /*0002*/ 	.short	(.L_4 - .L_3)
	.align		4
.L_3:
        /*0004*/ 	.word	index@(triton_poi_fused_index_select_1)
        /*0008*/ 	.word	0x00000018


	//----- nvinfo : EIATTR_MIN_STACK_SIZE
	.align		4
.L_4:
        /*000c*/ 	.byte	0x04, 0x12
        /*000e*/ 	.short	(.L_6 - .L_5)
	.align		4
.L_5:
        /*0010*/ 	.word	index@(triton_poi_fused_index_select_1)
        /*0014*/ 	.word	0x00000000


	//----- nvinfo : EIATTR_FRAME_SIZE
	.align		4
.L_6:
        /*0018*/ 	.byte	0x04, 0x11
        /*001a*/ 	.short	(.L_8 - .L_7)
	.align		4
.L_7:
        /*001c*/ 	.word	index@(triton_poi_fused_index_select_1)
        /*0020*/ 	.word	0x00000000


	//----- nvinfo : EIATTR_MIN_STACK_SIZE
	.align		4
.L_8:
        /*0024*/ 	.byte	0x04, 0x12
        /*0026*/ 	.short	(.L_10 - .L_9)
	.align		4
.L_9:
        /*0028*/ 	.word	index@(triton_poi_fused_index_select_1)
        /*002c*/ 	.word	0x00000000
.L_10:


//--------------------- .nv.info.triton_poi_fused_index_select_1 --------------------------
	.section	.nv.info.triton_poi_fused_index_select_1,"",@"SHT_CUDA_INFO"
	.sectionflags	@""
	.align	4


	//----- nvinfo : EIATTR_CUDA_API_VERSION
	.align		4
        /*0000*/ 	.byte	0x04, 0x37
        /*0002*/ 	.short	(.L_12 - .L_11)
.L_11:
        /*0004*/ 	.word	0x0000007c


	//----- nvinfo : EIATTR_KPARAM_INFO
	.align		4
.L_12:
        /*0008*/ 	.byte	0x04, 0x17
        /*000a*/ 	.short	(.L_14 - .L_13)
.L_13:
        /*000c*/ 	.word	0x00000000
        /*0010*/ 	.short	0x0003
        /*0012*/ 	.short	0x0018
        /*0014*/ 	.byte	0x00, 0xf0, 0x11, 0x00


	//----- nvinfo : EIATTR_KPARAM_INFO
	.align		4
.L_14:
        /*0018*/ 	.byte	0x04, 0x17
        /*001a*/ 	.short	(.L_16 - .L_15)
.L_15:
        /*001c*/ 	.word	0x00000000
        /*0020*/ 	.short	0x0002
        /*0022*/ 	.short	0x0010
        /*0024*/ 	.byte	0x00, 0xf4, 0x21, 0x00


	//----- nvinfo : EIATTR_KPARAM_INFO
	.align		4
.L_16:
        /*0028*/ 	.byte	0x04, 0x17
        /*002a*/ 	.short	(.L_18 - .L_17)
.L_17:
        /*002c*/ 	.word	0x00000000
        /*0030*/ 	.short	0x0001
        /*0032*/ 	.short	0x0008
        /*0034*/ 	.byte	0x00, 0xf4, 0x21, 0x00


	//----- nvinfo : EIATTR_KPARAM_INFO
	.align		4
.L_18:
        /*0038*/ 	.byte	0x04, 0x17
        /*003a*/ 	.short	(.L_20 - .L_19)
.L_19:
        /*003c*/ 	.word	0x00000000
        /*0040*/ 	.short	0x0000
        /*0042*/ 	.short	0x0000
        /*0044*/ 	.byte	0x00, 0xf4, 0x21, 0x00


	//----- nvinfo : EIATTR_SPARSE_MMA_MASK
	.align		4
.L_20:
        /*0048*/ 	.byte	0x03, 0x50
        /*004a*/ 	.short	0x0000


	//----- nvinfo : EIATTR_MAXREG_COUNT
	.align		4
        /*004c*/ 	.byte	0x03, 0x1b
        /*004e*/ 	.short	0x00ff


	//----- nvinfo : EIATTR_EXTERNS
	.align		4
        /*0050*/ 	.byte	0x04, 0x0f
        /*0052*/ 	.short	(.L_22 - .L_21)


	//   ....[0]....
	.align		4
.L_21:
        /*0054*/ 	.word	index@(__assertfail)


	//----- nvinfo : EIATTR_SYSCALL_OFFSETS
	.align		4
.L_22:
        /*0058*/ 	.byte	0x04, 0x46
        /*005a*/ 	.short	(.L_24 - .L_23)


	//   ....[0]....
.L_23:
        /*005c*/ 	.word	0x00000350


	//----- nvinfo : EIATTR_EXIT_INSTR_OFFSETS
	.align		4
.L_24:
        /*0060*/ 	.byte	0x04, 0x1c
        /*0062*/ 	.short	(.L_26 - .L_25)


	//   ....[0]....
.L_25:
        /*0064*/ 	.word	0x00000460


	//   ....[1]....
        /*0068*/ 	.word	0x00000480


	//----- nvinfo : EIATTR_REQNTID
	.align		4
.L_26:
        /*006c*/ 	.byte	0x04, 0x10
        /*006e*/ 	.short	(.L_28 - .L_27)
.L_27:
        /*0070*/ 	.word	0x00000020
        /*0074*/ 	.word	0x00000001
        /*0078*/ 	.word	0x00000001


	//----- nvinfo : EIATTR_CRS_STACK_SIZE
	.align		4
.L_28:
        /*007c*/ 	.byte	0x04, 0x1e
        /*007e*/ 	.short	(.L_30 - .L_29)
.L_29:
        /*0080*/ 	.word	0x00000000


	//----- nvinfo : EIATTR_CBANK_PARAM_SIZE
	.align		4
.L_30:
        /*0084*/ 	.byte	0x03, 0x19
        /*0086*/ 	.short	0x001c


	//----- nvinfo : EIATTR_PARAM_CBANK
	.align		4
        /*0088*/ 	.byte	0x04, 0x0a
        /*008a*/ 	.short	(.L_32 - .L_31)
	.align		4
.L_31:
        /*008c*/ 	.word	index@(.nv.constant0.triton_poi_fused_index_select_1)
        /*0090*/ 	.short	0x0210
        /*0092*/ 	.short	0x001c


	//----- nvinfo : EIATTR_SW_WAR
	.align		4
.L_32:
        /*0094*/ 	.byte	0x04, 0x36
        /*0096*/ 	.short	(.L_34 - .L_33)
.L_33:
        /*0098*/ 	.word	0x00000008
.L_34:


//--------------------- .nv.callgraph             --------------------------
	.section	.nv.callgraph,"",@"SHT_CUDA_CALLGRAPH"
	.align	4
	.sectionentsize	8
	.align		4
        /*0000*/ 	.word	0x00000000
	.align		4
        /*0004*/ 	.word	0xffffffff
	.align		4
        /*0008*/ 	.word	index@(triton_poi_fused_index_select_1)
	.align		4
        /*000c*/ 	.word	index@(__assertfail)
	.align		4
        /*0010*/ 	.word	0x00000000
	.align		4
        /*0014*/ 	.word	0xfffffffe
	.align		4
        /*0018*/ 	.word	0x00000000
	.align		4
        /*001c*/ 	.word	0xfffffffd
	.align		4
        /*0020*/ 	.word	0x00000000
	.align		4
        /*0024*/ 	.word	0xfffffffc


//--------------------- .nv.constant4             --------------------------
	.section	.nv.constant4,"a",@progbits
	.align	8
	.align		8
.nv.constant4:
        /*0000*/ 	.dword	__assertfail
	.align		8
        /*0008*/ 	.dword	assertFunc_0
	.align		8
        /*0010*/ 	.dword	assertFile_0
	.align		8
        /*0018*/ 	.dword	assertMessage_0


//--------------------- .text.triton_poi_fused_index_select_1 --------------------------
	.section	.text.triton_poi_fused_index_select_1,"ax",@progbits
	.sectionflags	@"SHF_BARRIERS=1"
	.align	128
        .global         triton_poi_fused_index_select_1
        .type           triton_poi_fused_index_select_1,@function
        .size           triton_poi_fused_index_select_1,(.L_x_4 - triton_poi_fused_index_select_1)
        .other          triton_poi_fused_index_select_1,@"STO_CUDA_ENTRY STV_DEFAULT"
triton_poi_fused_index_select_1:
.text.triton_poi_fused_index_select_1:
[----:B------:R-:W0:Y:S02]  /*0000*/  LDC R1, c[0x0][0x28] ;  /* 0x00000a00ff017b82 */ /* 0x000e240000000800 */
[----:B------:R-:W1:Y:S01]  /*0010*/  S2R R0, SR_TID.X ;  /* 0x0000000000007919 */ /* 0x000e620000002100 */
[----:B------:R-:W2:Y:S01]  /*0020*/  LDC.64 R2, c[0x0][0x210] ;  /* 0x00008400ff027b82 */ /* 0x000ea20000000a00 */
[----:B------:R-:W-:Y:S01]  /*0030*/  ULDC.64 UR4, c[0x0][0x208] ;  /* 0x0000820000047ab9 */ /* 0x000fe20000000a00 */
[----:B------:R-:W-:Y:S01]  /*0040*/  BSSY B0, `(.L_x_0) ;  /* 0x000000f000007945 */ /* 0x000fe20003800000 */
[----:B------:R-:W3:Y:S01]  /*0050*/  S2R R9, SR_CTAID.X ;  /* 0x0000000000097919 */ /* 0x000ee20000002500 */
[----:B------:R-:W-:Y:S01]  /*0060*/  CS2R R6, SRZ ;  /* 0x0000000000067805 */ /* 0x000fe2000001ff00 */
[----:B-1----:R-:W-:-:S05]  /*0070*/  IMAD.SHL.U32 R0, R0, 0x2, RZ ;  /* 0x0000000200007824 */ /* 0x002fca00078e00ff */
[----:B------:R-:W-:-:S05]  /*0080*/  LOP3.LUT R0, R0, 0x3e, RZ, 0xc0, !PT ;  /* 0x0000003e00007812 */ /* 0x000fca00078ec0ff */
[----:B---3--:R-:W-:-:S05]  /*0090*/  IMAD R9, R9, 0x40, R0 ;  /* 0x0000004009097824 */ /* 0x008fca00078e0200 */
[----:B------:R-:W-:Y:S02]  /*00a0*/  SHF.R.S32.HI R0, RZ, 0x1f, R9 ;  /* 0x0000001fff007819 */ /* 0x000fe40000011409 */
[----:B------:R-:W-:Y:S02]  /*00b0*/  ISETP.GE.AND P1, PT, R9, 0x40, PT ;  /* 0x000000400900780c */ /* 0x000fe40003f26270 */
[----:B------:R-:W-:-:S04]  /*00c0*/  LEA.HI R14, R0, R9, RZ, 0x4 ;  /* 0x00000009000e7211 */ /* 0x000fc800078f20ff */
[----:B------:R-:W-:-:S05]  /*00d0*/  LOP3.LUT R0, R14, 0xfffffff0, RZ, 0xc0, !PT ;  /* 0xfffffff00e007812 */ /* 0x000fca00078ec0ff */
[----:B------:R-:W-:-:S04]  /*00e0*/  IMAD.IADD R5, R9, 0x1, -R0 ;  /* 0x0000000109057824 */ /* 0x000fc800078e0a00 */
[----:B--2---:R-:W-:Y:S01]  /*00f0*/  IMAD.WIDE R2, R5, 0x8, R2 ;  /* 0x0000000805027825 */ /* 0x004fe200078e0202 */
[----:B------:R-:W-:Y:S01]  /*0100*/  CS2R R4, SRZ ;  /* 0x0000000000047805 */ /* 0x000fe2000001ff00 */
[----:B------:R-:W-:Y:S06]  /*0110*/  @P1 BRA `(.L_x_1) ;  /* 0x0000000000041947 */ /* 0x000fec0003800000 */
[----:B------:R1:W5:Y:S02]  /*0120*/  LDG.E.EL.128 R4, desc[UR4][R2.64] ;  /* 0x0000000402047981 */ /* 0x000364000c2e1d00 */
.L_x_1:
[----:B------:R-:W-:Y:S05]  /*0130*/  BSYNC B0 ;  /* 0x0000000000007941 */ /* 0x000fea0003800000 */
.L_x_0:
[----:B-----5:R-:W-:Y:S02]  /*0140*/  IADD3 R11, P3, R4, 0x7, RZ ;  /* 0x00000007040b7810 */ /* 0x020fe40007f7e0ff */
[----:B------:R-:W-:Y:S02]  /*0150*/  ISETP.GE.AND P2, PT, R7, RZ, PT ;  /* 0x000000ff0700720c */ /* 0x000fe40003f46270 */
[----:B-1----:R-:W-:Y:S01]  /*0160*/  IADD3 R3, P4, R6, 0x7, RZ ;  /* 0x0000000706037810 */ /* 0x002fe20007f9e0ff */
[----:B------:R-:W-:Y:S01]  /*0170*/  IMAD.X R13, RZ, RZ, R5, P3 ;  /* 0x000000ffff0d7224 */ /* 0x000fe200018e0605 */
[----:B------:R-:W-:Y:S02]  /*0180*/  ISETP.GE.AND P0, PT, R5, RZ, PT ;  /* 0x000000ff0500720c */ /* 0x000fe40003f06270 */
[----:B------:R-:W-:Y:S01]  /*0190*/  SEL R18, R3, R6, !P2 ;  /* 0x0000000603127207 */ /* 0x000fe20005000000 */
[----:B------:R-:W-:Y:S01]  /*01a0*/  IMAD.X R3, RZ, RZ, R7, P4 ;  /* 0x000000ffff037224 */ /* 0x000fe200020e0607 */
[----:B------:R-:W-:-:S02]  /*01b0*/  SEL R15, R11, R4, !P0 ;  /* 0x000000040b0f7207 */ /* 0x000fc40004000000 */
[----:B------:R-:W-:Y:S02]  /*01c0*/  SEL R16, R13, R5, !P0 ;  /* 0x000000050d107207 */ /* 0x000fe40004000000 */
[----:B------:R-:W-:Y:S02]  /*01d0*/  SEL R17, R3, R7, !P2 ;  /* 0x0000000703117207 */ /* 0x000fe40005000000 */
[----:B------:R-:W-:-:S04]  /*01e0*/  ISETP.GT.U32.AND P0, PT, R15, R18, PT ;  /* 0x000000120f00720c */ /* 0x000fc80003f04070 */
[----:B------:R-:W-:-:S04]  /*01f0*/  ISETP.GT.U32.AND.EX P0, PT, R16, R17, PT, P0 ;  /* 0x000000111000720c */ /* 0x000fc80003f04100 */
[----:B------:R-:W-:Y:S02]  /*0200*/  SEL R0, R15, R18, P0 ;  /* 0x000000120f007207 */ /* 0x000fe40000000000 */
[----:B------:R-:W-:Y:S02]  /*0210*/  SEL R2, R16, R17, P0 ;  /* 0x0000001110027207 */ /* 0x000fe40000000000 */
[----:B------:R-:W-:-:S04]  /*0220*/  ISETP.GT.U32.AND P0, PT, R0, 0x6, PT ;  /* 0x000000060000780c */ /* 0x000fc80003f04070 */
[----:B------:R-:W-:-:S04]  /*0230*/  ISETP.GT.U32.AND.EX P0, PT, R2, RZ, PT, P0 ;  /* 0x000000ff0200720c */ /* 0x000fc80003f04100 */
[----:B------:R-:W-:-:S13]  /*0240*/  ISETP.LT.AND P0, PT, R9, 0x40, P0 ;  /* 0x000000400900780c */ /* 0x000fda0000701270 */
[----:B------:R-:W-:Y:S05]  /*0250*/  @!P0 BRA `(.L_x_2) ;  /* 0x0000000000408947 */ /* 0x000fea0003800000 */
[----:B------:R-:W-:Y:S01]  /*0260*/  MOV R0, 0x0 ;  /* 0x0000000000007802 */ /* 0x000fe20000000f00 */
[----:B------:R-:W-:Y:S01]  /*0270*/  ULDC.64 UR6, c[0x4][0x18] ;  /* 0x0100060000067ab9 */ /* 0x000fe20000000a00 */
[----:B------:R-:W-:Y:S01]  /*0280*/  ULDC.64 UR8, c[0x4][0x8] ;  /* 0x0100020000087ab9 */ /* 0x000fe20000000a00 */
[----:B------:R-:W-:Y:S01]  /*0290*/  IMAD.U32 R4, RZ, RZ, UR6 ;  /* 0x00000006ff047e24 */ /* 0x000fe2000f8e00ff */
[----:B------:R1:W2:Y:S01]  /*02a0*/  LDC.64 R2, c[0x4][R0] ;  /* 0x0100000000027b82 */ /* 0x0002a20000000a00 */
[----:B------:R-:W-:Y:S01]  /*02b0*/  IMAD.U32 R5, RZ, RZ, UR7 ;  /* 0x00000007ff057e24 */ /* 0x000fe2000f8e00ff */
[----:B------:R-:W-:Y:S01]  /*02c0*/  ULDC.64 UR6, c[0x4][0x10] ;  /* 0x0100040000067ab9 */ /* 0x000fe20000000a00 */
[----:B-1----:R-:W-:-:S07]  /*02d0*/  IMAD.U32 R10, RZ, RZ, UR8 ;  /* 0x00000008ff0a7e24 */ /* 0x002fce000f8e00ff */
[----:B------:R-:W-:Y:S01]  /*02e0*/  LEPC R20, `(.L_x_2) ;  /* 0x000000007014794e */ /* 0x000fe20000000000 */
[----:B------:R-:W-:Y:S02]  /*02f0*/  IMAD.U32 R6, RZ, RZ, UR6 ;  /* 0x00000006ff067e24 */ /* 0x000fe4000f8e00ff */
[----:B------:R-:W-:Y:S02]  /*0300*/  IMAD.U32 R7, RZ, RZ, UR7 ;  /* 0x00000007ff077e24 */ /* 0x000fe4000f8e00ff */
[----:B------:R-:W-:Y:S02]  /*0310*/  IMAD.U32 R11, RZ, RZ, UR9 ;  /* 0x00000009ff0b7e24 */ /* 0x000fe4000f8e00ff */
[----:B------:R-:W-:Y:S02]  /*0320*/  IMAD.MOV.U32 R8, RZ, RZ, 0x20 ;  /* 0x00000020ff087424 */ /* 0x000fe400078e00ff */
[----:B------:R-:W-:Y:S02]  /*0330*/  IMAD.MOV.U32 R12, RZ, RZ, 0x1 ;  /* 0x00000001ff0c7424 */ /* 0x000fe400078e00ff */
[----:B------:R-:W-:-:S07]  /*0340*/  IMAD.MOV.U32 R13, RZ, RZ, RZ ;  /* 0x000000ffff0d7224 */ /* 0x000fce00078e00ff */
[----:B0-2---:R-:W-:Y:S05]  /*0350*/  CALL.ABS.NOINC R2 ;  /* 0x0000000002007343 */ /* 0x005fea0003c00000 */
.L_x_2:
[----:B------:R-:W-:Y:S05]  /*0360*/  WARPSYNC.ALL ;  /* 0x0000000000007948 */ /* 0x000fea0003800000 */
[----:B------:R-:W-:Y:S01]  /*0370*/  BAR.SYNC.DEFER_BLOCKING 0x0 ;  /* 0x0000000000007b1d */ /* 0x000fe20000010000 */
[----:B------:R-:W-:-:S05]  /*0380*/  SHF.R.S32.HI R14, RZ, 0x4, R14 ;  /* 0x00000004ff0e7819 */ /* 0x000fca000001140e */
[----:B------:R-:W-:Y:S01]  /*0390*/  ULDC.64 UR6, c[0x0][0x218] ;  /* 0x0000860000067ab9 */ /* 0x000fe20000000a00 */
[----:B------:R-:W-:Y:S01]  /*03a0*/  IMAD R11, R14, 0x7, RZ ;  /* 0x000000070e0b7824 */ /* 0x000fe200078e02ff */
[C---:B------:R-:W-:Y:S02]  /*03b0*/  LEA R2, P0, R15.reuse, UR6, 0x2 ;  /* 0x000000060f027c11 */ /* 0x040fe4000f8010ff */
[C---:B------:R-:W-:Y:S02]  /*03c0*/  LEA R4, P2, R18.reuse, UR6, 0x2 ;  /* 0x0000000612047c11 */ /* 0x040fe4000f8410ff */
[----:B------:R-:W-:Y:S02]  /*03d0*/  LEA.HI.X R3, R15, UR7, R16, 0x2, P0 ;  /* 0x000000070f037c11 */ /* 0x000fe400080f1410 */
[----:B------:R-:W-:Y:S01]  /*03e0*/  LEA.HI.X R5, R18, UR7, R17, 0x2, P2 ;  /* 0x0000000712057c11 */ /* 0x000fe200090f1411 */
[----:B------:R-:W-:-:S03]  /*03f0*/  IMAD.WIDE R6, R11, 0x4, R2 ;  /* 0x000000040b067825 */ /* 0x000fc600078e0202 */
[----:B------:R-:W1:Y:S01]  /*0400*/  LDC.64 R2, c[0x0][0x220] ;  /* 0x00008800ff027b82 */ /* 0x000e620000000a00 */
[----:B------:R-:W-:Y:S01]  /*0410*/  IMAD.WIDE R4, R11, 0x4, R4 ;  /* 0x000000040b047825 */ /* 0x000fe200078e0204 */
[----:B------:R-:W-:-:S06]  /*0420*/  CS2R R10, SRZ ;  /* 0x00000000000a7805 */ /* 0x000fcc000001ff00 */
[----:B------:R2:W5:Y:S04]  /*0430*/  @!P1 LDG.E.EL R10, desc[UR4][R6.64] ;  /* 0x00000004060a9981 */ /* 0x000568000c2e1900 */
[----:B------:R2:W5:Y:S01]  /*0440*/  @!P1 LDG.E.EL R11, desc[UR4][R4.64] ;  /* 0x00000004040b9981 */ /* 0x000562000c2e1900 */
[----:B-1----:R-:W-:Y:S01]  /*0450*/  IMAD.WIDE R2, R9, 0x4, R2 ;  /* 0x0000000409027825 */ /* 0x002fe200078e0202 */
[----:B--2---:R-:W-:Y:S06]  /*0460*/  @P1 EXIT ;  /* 0x000000000000194d */ /* 0x004fec0003800000 */
[----:B-----5:R-:W-:Y:S01]  /*0470*/  STG.E.64 desc[UR4][R2.64], R10 ;  /* 0x0000000a02007986 */ /* 0x020fe2000c101b04 */
[----:B------:R-:W-:Y:S05]  /*0480*/  EXIT ;  /* 0x000000000000794d */ /* 0x000fea0003800000 */
.L_x_3:
[----:B------:R-:W-:-:S00]  /*0490*/  BRA `(.L_x_3) ;  /* 0xfffffffc00fc7947 */ /* 0x000fc0000383ffff */
[----:B------:R-:W-:-:S00]  /*04a0*/  NOP ;  /* 0x0000000000007918 */ /* 0x000fc00000000000 */
        /* <DEDUP_REMOVED lines=13> */
.L_x_4:


//--------------------- .nv.global.init           --------------------------
	.section	.nv.global.init,"aw",@progbits
.nv.global.init:
	.type		assertFunc_0,@object
	.size		assertFunc_0,(assertMessage_0 - assertFunc_0)
assertFunc_0:
        /*0000*/ 	.byte	0x75, 0x6e, 0x6b, 0x6e, 0x6f, 0x77, 0x6e, 0x00
	.type		assertMessage_0,@object
	.size		assertMessage_0,(assertFile_0 - assertMessage_0)
assertMessage_0:
        /*0008*/ 	.byte	0x69, 0x6e, 0x64, 0x65, 0x78, 0x20, 0x6f, 0x75, 0x74, 0x20, 0x6f, 0x66, 0x20, 0x62, 0x6f, 0x75
        /*0018*/ 	.byte	0x6e, 0x64, 0x73, 0x3a, 0x20, 0x30, 0x20, 0x3c, 0x3d, 0x20, 0x74, 0x6d, 0x70, 0x34, 0x20, 0x3c
        /*0028*/ 	.byte	0x20, 0x37, 0x00
	.type		assertFile_0,@object
	.size		assertFile_0,(.L_1 - assertFile_0)
assertFile_0:
        /*002b*/ 	.byte	0x69, 0x6e, 0x64, 0x75, 0x63, 0x74, 0x6f, 0x72, 0x5f, 0x63, 0x61, 0x63, 0x68, 0x65, 0x2f, 0x65
        /*003b*/ 	.byte	0x68, 0x2f, 0x63, 0x65, 0x68, 0x37, 0x36, 0x75, 0x61, 0x65, 0x67, 0x6a, 0x6f, 0x74, 0x62, 0x6f
        /*004b*/ 	.byte	0x7a, 0x32, 0x6f, 0x77, 0x72, 0x75, 0x63, 0x65, 0x65, 0x33, 0x32, 0x32, 0x6e, 0x73, 0x71, 0x63
        /*005b*/ 	.byte	0x6a, 0x71, 0x71, 0x68, 0x6f, 0x6b, 0x62, 0x32, 0x65, 0x76, 0x6d, 0x71, 0x79, 0x36, 0x6f, 0x78
        /*006b*/ 	.byte	0x63, 0x73, 0x61, 0x6c, 0x7a, 0x6f, 0x2e, 0x70, 0x79, 0x00
.L_1:


//--------------------- .nv.constant0.triton_poi_fused_index_select_1 --------------------------
	.section	.nv.constant0.triton_poi_fused_index_select_1,"a",@progbits
	.sectionflags	@""
	.align	4
.nv.constant0.triton_poi_fused_index_select_1:
	.zero		556


//--------------------- SYMBOLS --------------------------

	.type		__assertfail,@function
